	.headerflags	@"EF_CUDA_TEXMODE_UNIFIED EF_CUDA_64BIT_ADDRESS EF_CUDA_ACCELERATORS EF_CUDA_SM90 EF_CUDA_VIRTUAL_SM(EF_CUDA_SM90)"
	.elftype	@"ET_EXEC"


//--------------------- .nv.info                  --------------------------
	.section	.nv.info,"",@"SHT_CUDA_INFO"
	.align	4


	//----- nvinfo : EIATTR_REGCOUNT
	.align		4
        /*0000*/ 	.byte	0x04, 0x2f
        /*0002*/ 	.short	(.L_1 - .L_0)
	.align		4
.L_0:
        /*0004*/ 	.word	index@(triton_poi_fused_convolution_leaky_relu_leaky_relu_backward_1)
        /*0008*/ 	.word	0x00000010


	//----- nvinfo : EIATTR_MIN_STACK_SIZE
	.align		4
.L_1:
        /*000c*/ 	.byte	0x04, 0x12
        /*000e*/ 	.short	(.L_3 - .L_2)
	.align		4
.L_2:
        /*0010*/ 	.word	index@(triton_poi_fused_convolution_leaky_relu_leaky_relu_backward_1)
        /*0014*/ 	.word	0x00000000


	//----- nvinfo : EIATTR_FRAME_SIZE
	.align		4
.L_3:
        /*0018*/ 	.byte	0x04, 0x11
        /*001a*/ 	.short	(.L_5 - .L_4)
	.align		4
.L_4:
        /*001c*/ 	.word	index@(triton_poi_fused_convolution_leaky_relu_leaky_relu_backward_1)
        /*0020*/ 	.word	0x00000000


	//----- nvinfo : EIATTR_MIN_STACK_SIZE
	.align		4
.L_5:
        /*0024*/ 	.byte	0x04, 0x12
        /*0026*/ 	.short	(.L_7 - .L_6)
	.align		4
.L_6:
        /*0028*/ 	.word	index@(triton_poi_fused_convolution_leaky_relu_leaky_relu_backward_1)
        /*002c*/ 	.word	0x00000000
.L_7:


//--------------------- .nv.info.triton_poi_fused_convolution_leaky_relu_leaky_relu_backward_1 --------------------------
	.section	.nv.info.triton_poi_fused_convolution_leaky_relu_leaky_relu_backward_1,"",@"SHT_CUDA_INFO"
	.sectionflags	@""
	.align	4


	//----- nvinfo : EIATTR_CUDA_API_VERSION
	.align		4
        /*0000*/ 	.byte	0x04, 0x37
        /*0002*/ 	.short	(.L_9 - .L_8)
.L_8:
        /*0004*/ 	.word	0x0000007c


	//----- nvinfo : EIATTR_KPARAM_INFO
	.align		4
.L_9:
        /*0008*/ 	.byte	0x04, 0x17
        /*000a*/ 	.short	(.L_11 - .L_10)
.L_10:
        /*000c*/ 	.word	0x00000000
        /*0010*/ 	.short	0x0003
        /*0012*/ 	.short	0x0018
        /*0014*/ 	.byte	0x00, 0xf0, 0x11, 0x00


	//----- nvinfo : EIATTR_KPARAM_INFO
	.align		4
.L_11:
        /*0018*/ 	.byte	0x04, 0x17
        /*001a*/ 	.short	(.L_13 - .L_12)
.L_12:
        /*001c*/ 	.word	0x00000000
        /*0020*/ 	.short	0x0002
        /*0022*/ 	.short	0x0010
        /*0024*/ 	.byte	0x00, 0xf4, 0x21, 0x00


	//----- nvinfo : EIATTR_KPARAM_INFO
	.align		4
.L_13:
        /*0028*/ 	.byte	0x04, 0x17
        /*002a*/ 	.short	(.L_15 - .L_14)
.L_14:
        /*002c*/ 	.word	0x00000000
        /*0030*/ 	.short	0x0001
        /*0032*/ 	.short	0x0008
        /*0034*/ 	.byte	0x00, 0xf4, 0x21, 0x00


	//----- nvinfo : EIATTR_KPARAM_INFO
	.align		4
.L_15:
        /*0038*/ 	.byte	0x04, 0x17
        /*003a*/ 	.short	(.L_17 - .L_16)
.L_16:
        /*003c*/ 	.word	0x00000000
        /*0040*/ 	.short	0x0000
        /*0042*/ 	.short	0x0000
        /*0044*/ 	.byte	0x00, 0xf4, 0x21, 0x00


	//----- nvinfo : EIATTR_SPARSE_MMA_MASK
	.align		4
.L_17:
        /*0048*/ 	.byte	0x03, 0x50
        /*004a*/ 	.short	0x0000


	//----- nvinfo : EIATTR_MAXREG_COUNT
	.align		4
        /*004c*/ 	.byte	0x03, 0x1b
        /*004e*/ 	.short	0x00ff


	//----- nvinfo : EIATTR_EXIT_INSTR_OFFSETS
	.align		4
        /*0050*/ 	.byte	0x04, 0x1c
        /*0052*/ 	.short	(.L_19 - .L_18)


	//   ....[0]....
.L_18:
        /*0054*/ 	.word	0x00000470


	//----- nvinfo : EIATTR_REQNTID
	.align		4
.L_19:
        /*0058*/ 	.byte	0x04, 0x10
        /*005a*/ 	.short	(.L_21 - .L_20)
.L_20:
        /*005c*/ 	.word	0x00000080
        /*0060*/ 	.word	0x00000001
        /*0064*/ 	.word	0x00000001


	//----- nvinfo : EIATTR_CBANK_PARAM_SIZE
	.align		4
.L_21:
        /*0068*/ 	.byte	0x03, 0x19
        /*006a*/ 	.short	0x001c


	//----- nvinfo : EIATTR_PARAM_CBANK
	.align		4
        /*006c*/ 	.byte	0x04, 0x0a
        /*006e*/ 	.short	(.L_23 - .L_22)
	.align		4
.L_22:
        /*0070*/ 	.word	index@(.nv.constant0.triton_poi_fused_convolution_leaky_relu_leaky_relu_backward_1)
        /*0074*/ 	.short	0x0210
        /*0076*/ 	.short	0x001c


	//----- nvinfo : EIATTR_SW_WAR
	.align		4
.L_23:
        /*0078*/ 	.byte	0x04, 0x36
        /*007a*/ 	.short	(.L_25 - .L_24)
.L_24:
        /*007c*/ 	.word	0x00000008
.L_25:


//--------------------- .nv.callgraph             --------------------------
	.section	.nv.callgraph,"",@"SHT_CUDA_CALLGRAPH"
	.align	4
	.sectionentsize	8
	.align		4
        /*0000*/ 	.word	0x00000000
	.align		4
        /*0004*/ 	.word	0xffffffff
	.align		4
        /*0008*/ 	.word	0x00000000
	.align		4
        /*000c*/ 	.word	0xfffffffe
	.align		4
        /*0010*/ 	.word	0x00000000
	.align		4
        /*0014*/ 	.word	0xfffffffd
	.align		4
        /*0018*/ 	.word	0x00000000
	.align		4
        /*001c*/ 	.word	0xfffffffc


//--------------------- .text.triton_poi_fused_convolution_leaky_relu_leaky_relu_backward_1 --------------------------
	.section	.text.triton_poi_fused_convolution_leaky_relu_leaky_relu_backward_1,"ax",@progbits
	.align	128
        .global         triton_poi_fused_convolution_leaky_relu_leaky_relu_backward_1
        .type           triton_poi_fused_convolution_leaky_relu_leaky_relu_backward_1,@function
        .size           triton_poi_fused_convolution_leaky_relu_leaky_relu_backward_1,(.L_x_1 - triton_poi_fused_convolution_leaky_relu_leaky_relu_backward_1)
        .other          triton_poi_fused_convolution_leaky_relu_leaky_relu_backward_1,@"STO_CUDA_ENTRY STV_DEFAULT"
triton_poi_fused_convolution_leaky_relu_leaky_relu_backward_1:
.text.triton_poi_fused_convolution_leaky_relu_leaky_relu_backward_1:
[----:B------:R-:W-:Y:S01]  /*0000*/  LDC R1, c[0x0][0x28] ;  /* 0x00000a00ff017b82 */ /* 0x000fe20000000800 */
[----:B------:R-:W1:Y:S07]  /*0010*/  S2R R0, SR_TID.X ;  /* 0x0000000000007919 */ /* 0x000e6e0000002100 */
[----:B------:R-:W2:Y:S01]  /*0020*/  LDC.64 R12, c[0x0][0x218] ;  /* 0x00008600ff0c7b82 */ /* 0x000ea20000000a00 */
[----:B------:R-:W-:Y:S01]  /*0030*/  ULDC.64 UR4, c[0x0][0x208] ;  /* 0x0000820000047ab9 */ /* 0x000fe20000000a00 */
[----:B------:R-:W-:Y:S01]  /*0040*/  ULDC.64 UR6, c[0x0][0x220] ;  /* 0x0000880000067ab9 */ /* 0x000fe20000000a00 */
[----:B------:R-:W3:Y:S05]  /*0050*/  S2R R7, SR_CTAID.X ;  /* 0x0000000000077919 */ /* 0x000eea0000002500 */
[----:B------:R-:W4:Y:S01]  /*0060*/  LDC.64 R2, c[0x0][0x210] ;  /* 0x00008400ff027b82 */ /* 0x000f220000000a00 */
[----:B-1----:R-:W-:Y:S01]  /*0070*/  IMAD.SHL.U32 R0, R0, 0x8, RZ ;  /* 0x0000000800007824 */ /* 0x002fe200078e00ff */
[----:B---3--:R-:W-:-:S04]  /*0080*/  SHF.R.S32.HI R5, RZ, 0x15, R7 ;  /* 0x00000015ff057819 */ /* 0x008fc80000011407 */
[----:B------:R-:W-:Y:S02]  /*0090*/  LOP3.LUT R0, R0, 0x3f8, RZ, 0xc0, !PT ;  /* 0x000003f800007812 */ /* 0x000fe400078ec0ff */
[----:B------:R-:W-:-:S03]  /*00a0*/  SGXT R5, R5, 0x1 ;  /* 0x000000010505781a */ /* 0x000fc60000000200 */
[----:B------:R-:W-:-:S04]  /*00b0*/  IMAD R0, R7, 0x400, R0 ;  /* 0x0000040007007824 */ /* 0x000fc800078e0200 */
[----:B----4-:R-:W-:Y:S01]  /*00c0*/  IMAD.WIDE R2, R0, 0x4, R2 ;  /* 0x0000000400027825 */ /* 0x010fe200078e0202 */
[----:B------:R-:W-:-:S04]  /*00d0*/  LEA.HI R5, R5, R0, RZ, 0xc ;  /* 0x0000000005057211 */ /* 0x000fc800078f60ff */
[----:B------:R-:W-:Y:S01]  /*00e0*/  SHF.R.S32.HI R5, RZ, 0xc, R5 ;  /* 0x0000000cff057819 */ /* 0x000fe20000011405 */
[----:B------:R-:W3:Y:S03]  /*00f0*/  LDG.E.128 R8, desc[UR4][R2.64+0x10] ;  /* 0x0000100402087981 */ /* 0x000ee6000c1e1d00 */
[----:B------:R-:W-:-:S04]  /*0100*/  LEA.HI R4, R5, R5, RZ, 0x4 ;  /* 0x0000000505047211 */ /* 0x000fc800078f20ff */
[----:B------:R-:W-:-:S05]  /*0110*/  LOP3.LUT R4, R4, 0xfffffff0, RZ, 0xc0, !PT ;  /* 0xfffffff004047812 */ /* 0x000fca00078ec0ff */
[----:B------:R-:W-:-:S04]  /*0120*/  IMAD.IADD R5, R5, 0x1, -R4 ;  /* 0x0000000105057824 */ /* 0x000fc800078e0a04 */
[----:B--2---:R-:W-:Y:S02]  /*0130*/  IMAD.WIDE R12, R5, 0x4, R12 ;  /* 0x00000004050c7825 */ /* 0x004fe400078e020c */
[----:B------:R-:W2:Y:S04]  /*0140*/  LDG.E.128 R4, desc[UR4][R2.64] ;  /* 0x0000000402047981 */ /* 0x000ea8000c1e1d00 */
[----:B------:R-:W2:Y:S02]  /*0150*/  LDG.E.EL R12, desc[UR4][R12.64] ;  /* 0x000000040c0c7981 */ /* 0x000ea4000c2e1900 */
[CC--:B--2---:R-:W-:Y:S02]  /*0160*/  FSETP.GT.AND P3, PT, R5.reuse, -R12.reuse, PT ;  /* 0x8000000c0500720b */ /* 0x0c4fe40003f64000 */
[-C--:B------:R-:W-:Y:S01]  /*0170*/  FSETP.GT.AND P4, PT, R6, -R12.reuse, PT ;  /* 0x8000000c0600720b */ /* 0x080fe20003f84000 */
[--C-:B------:R-:W-:Y:S01]  /*0180*/  FADD R5, R5, R12.reuse ;  /* 0x0000000c05057221 */ /* 0x100fe20000000000 */
[-C--:B------:R-:W-:Y:S01]  /*0190*/  FSETP.GT.AND P0, PT, R4, -R12.reuse, PT ;  /* 0x8000000c0400720b */ /* 0x080fe20003f04000 */
[----:B------:R-:W-:Y:S01]  /*01a0*/  FADD R6, R6, R12 ;  /* 0x0000000c06067221 */ /* 0x000fe20000000000 */
[----:B------:R-:W-:-:S02]  /*01b0*/  FSETP.GT.AND P5, PT, R7, -R12, PT ;  /* 0x8000000c0700720b */ /* 0x000fc40003fa4000 */
[-C--:B---3--:R-:W-:Y:S02]  /*01c0*/  FSETP.GT.AND P1, PT, R10, -R12.reuse, PT ;  /* 0x8000000c0a00720b */ /* 0x088fe40003f24000 */
[----:B------:R-:W-:-:S03]  /*01d0*/  FSETP.GT.AND P2, PT, R11, -R12, PT ;  /* 0x8000000c0b00720b */ /* 0x000fc60003f44000 */
[----:B------:R-:W-:Y:S01]  /*01e0*/  @!P3 FMUL R5, R5, 0.20000000298023223877 ;  /* 0x3e4ccccd0505b820 */ /* 0x000fe20000400000 */
[-C--:B------:R-:W-:Y:S01]  /*01f0*/  FSETP.GT.AND P3, PT, R9, -R12.reuse, PT ;  /* 0x8000000c0900720b */ /* 0x080fe20003f64000 */
[----:B------:R-:W-:Y:S01]  /*0200*/  @!P4 FMUL R6, R6, 0.20000000298023223877 ;  /* 0x3e4ccccd0606c820 */ /* 0x000fe20000400000 */
[----:B------:R-:W-:Y:S01]  /*0210*/  FSETP.GT.AND P4, PT, R8, -R12, PT ;  /* 0x8000000c0800720b */ /* 0x000fe20003f84000 */
[--C-:B------:R-:W-:Y:S01]  /*0220*/  FADD R4, R4, R12.reuse ;  /* 0x0000000c04047221 */ /* 0x100fe20000000000 */
[--C-:B------:R-:W-:Y:S01]  /*0230*/  FADD R7, R7, R12.reuse ;  /* 0x0000000c07077221 */ /* 0x100fe20000000000 */
[--C-:B------:R-:W-:Y:S02]  /*0240*/  FADD R10, R10, R12.reuse ;  /* 0x0000000c0a0a7221 */ /* 0x100fe40000000000 */
[----:B------:R-:W-:Y:S01]  /*0250*/  @!P0 FMUL R4, R4, 0.20000000298023223877 ;  /* 0x3e4ccccd04048820 */ /* 0x000fe20000400000 */
[--C-:B------:R-:W-:Y:S01]  /*0260*/  FADD R11, R11, R12.reuse ;  /* 0x0000000c0b0b7221 */ /* 0x100fe20000000000 */
[--C-:B------:R-:W-:Y:S01]  /*0270*/  FADD R9, R9, R12.reuse ;  /* 0x0000000c09097221 */ /* 0x100fe20000000000 */
[----:B------:R-:W-:Y:S01]  /*0280*/  FADD R8, R8, R12 ;  /* 0x0000000c08087221 */ /* 0x000fe20000000000 */
[----:B------:R-:W-:Y:S01]  /*0290*/  @!P5 FMUL R7, R7, 0.20000000298023223877 ;  /* 0x3e4ccccd0707d820 */ /* 0x000fe20000400000 */
[----:B------:R-:W-:Y:S01]  /*02a0*/  FSETP.GT.AND P0, PT, R4, RZ, PT ;  /* 0x000000ff0400720b */ /* 0x000fe20003f04000 */
[----:B------:R-:W-:Y:S01]  /*02b0*/  @!P1 FMUL R10, R10, 0.20000000298023223877 ;  /* 0x3e4ccccd0a0a9820 */ /* 0x000fe20000400000 */
[----:B------:R-:W-:Y:S01]  /*02c0*/  FSETP.GT.AND P5, PT, R5, RZ, PT ;  /* 0x000000ff0500720b */ /* 0x000fe20003fa4000 */
[----:B------:R-:W-:Y:S01]  /*02d0*/  @!P2 FMUL R11, R11, 0.20000000298023223877 ;  /* 0x3e4ccccd0b0ba820 */ /* 0x000fe20000400000 */
[----:B------:R-:W-:Y:S01]  /*02e0*/  @!P3 FMUL R9, R9, 0.20000000298023223877 ;  /* 0x3e4ccccd0909b820 */ /* 0x000fe20000400000 */
[----:B------:R-:W-:Y:S01]  /*02f0*/  @!P4 FMUL R8, R8, 0.20000000298023223877 ;  /* 0x3e4ccccd0808c820 */ /* 0x000fe20000400000 */
[----:B------:R-:W-:-:S02]  /*0300*/  SEL R2, RZ, 0x1, !P0 ;  /* 0x00000001ff027807 */ /* 0x000fc40004000000 */
[----:B------:R-:W-:Y:S02]  /*0310*/  SEL R3, RZ, 0x1, !P5 ;  /* 0x00000001ff037807 */ /* 0x000fe40006800000 */
[----:B------:R-:W-:Y:S02]  /*0320*/  FSETP.GT.AND P0, PT, R6, RZ, PT ;  /* 0x000000ff0600720b */ /* 0x000fe40003f04000 */
[----:B------:R-:W-:Y:S02]  /*0330*/  FSETP.GT.AND P6, PT, R7, RZ, PT ;  /* 0x000000ff0700720b */ /* 0x000fe40003fc4000 */
[----:B------:R-:W-:Y:S02]  /*0340*/  FSETP.GT.AND P2, PT, R10, RZ, PT ;  /* 0x000000ff0a00720b */ /* 0x000fe40003f44000 */
[----:B------:R-:W-:Y:S02]  /*0350*/  FSETP.GT.AND P1, PT, R11, RZ, PT ;  /* 0x000000ff0b00720b */ /* 0x000fe40003f24000 */
[----:B------:R-:W-:-:S02]  /*0360*/  FSETP.GT.AND P3, PT, R9, RZ, PT ;  /* 0x000000ff0900720b */ /* 0x000fc40003f64000 */
[----:B------:R-:W-:Y:S02]  /*0370*/  FSETP.GT.AND P4, PT, R8, RZ, PT ;  /* 0x000000ff0800720b */ /* 0x000fe40003f84000 */
[----:B------:R-:W-:Y:S02]  /*0380*/  PRMT R4, R2, 0x3340, R3 ;  /* 0x0000334002047816 */ /* 0x000fe40000000003 */
[----:B------:R-:W-:Y:S02]  /*0390*/  SEL R2, RZ, 0x1, !P0 ;  /* 0x00000001ff027807 */ /* 0x000fe40004000000 */
[----:B------:R-:W-:Y:S02]  /*03a0*/  SEL R3, RZ, 0x1, !P6 ;  /* 0x00000001ff037807 */ /* 0x000fe40007000000 */
[----:B------:R-:W-:Y:S02]  /*03b0*/  SEL R8, RZ, 0x1, !P2 ;  /* 0x00000001ff087807 */ /* 0x000fe40005000000 */
[----:B------:R-:W-:-:S02]  /*03c0*/  SEL R9, RZ, 0x1, !P1 ;  /* 0x00000001ff097807 */ /* 0x000fc40004800000 */
[----:B------:R-:W-:Y:S02]  /*03d0*/  SEL R7, RZ, 0x1, !P3 ;  /* 0x00000001ff077807 */ /* 0x000fe40005800000 */
[----:B------:R-:W-:Y:S02]  /*03e0*/  SEL R6, RZ, 0x1, !P4 ;  /* 0x00000001ff067807 */ /* 0x000fe40006000000 */
[----:B------:R-:W-:Y:S02]  /*03f0*/  PRMT R5, R2, 0x3340, R3 ;  /* 0x0000334002057816 */ /* 0x000fe40000000003 */
[----:B------:R-:W-:Y:S02]  /*0400*/  IADD3 R2, P0, R0, UR6, RZ ;  /* 0x0000000600027c10 */ /* 0x000fe4000ff1e0ff */
[----:B------:R-:W-:Y:S02]  /*0410*/  PRMT R9, R8, 0x3340, R9 ;  /* 0x0000334008097816 */ /* 0x000fe40000000009 */
[----:B------:R-:W-:-:S02]  /*0420*/  PRMT R6, R6, 0x3340, R7 ;  /* 0x0000334006067816 */ /* 0x000fc40000000007 */
[----:B------:R-:W-:Y:S02]  /*0430*/  PRMT R4, R4, 0x5410, R5 ;  /* 0x0000541004047816 */ /* 0x000fe40000000005 */
[----:B------:R-:W-:Y:S02]  /*0440*/  LEA.HI.X.SX32 R3, R0, UR7, 0x1, P0 ;  /* 0x0000000700037c11 */ /* 0x000fe400080f0eff */
[----:B------:R-:W-:-:S05]  /*0450*/  PRMT R5, R6, 0x5410, R9 ;  /* 0x0000541006057816 */ /* 0x000fca0000000009 */
[----:B------:R-:W-:Y:S01]  /*0460*/  STG.E.64 desc[UR4][R2.64], R4 ;  /* 0x0000000402007986 */ /* 0x000fe2000c101b04 */
[----:B------:R-:W-:Y:S05]  /*0470*/  EXIT ;  /* 0x000000000000794d */ /* 0x000fea0003800000 */
.L_x_0:
[----:B------:R-:W-:-:S00]  /*0480*/  BRA `(.L_x_0) ;  /* 0xfffffffc00fc7947 */ /* 0x000fc0000383ffff */
[----:B------:R-:W-:-:S00]  /*0490*/  NOP ;  /* 0x0000000000007918 */ /* 0x000fc00000000000 */
        /* <DEDUP_REMOVED lines=14> */
.L_x_1:


//--------------------- .nv.constant0.triton_poi_fused_convolution_leaky_relu_leaky_relu_backward_1 --------------------------
	.section	.nv.constant0.triton_poi_fused_convolution_leaky_relu_leaky_relu_backward_1,"a",@progbits
	.sectionflags	@""
	.align	4
.nv.constant0.triton_poi_fused_convolution_leaky_relu_leaky_relu_backward_1:
	.zero		556
